	.headerflags	@"EF_CUDA_TEXMODE_UNIFIED EF_CUDA_64BIT_ADDRESS EF_CUDA_ACCELERATORS EF_CUDA_SM90 EF_CUDA_VIRTUAL_SM(EF_CUDA_SM90)"
	.elftype	@"ET_EXEC"


//--------------------- .nv.info                  --------------------------
	.section	.nv.info,"",@"SHT_CUDA_INFO"
	.align	4


	//----- nvinfo : EIATTR_REGCOUNT
	.align		4
        /*0000*/ 	.byte	0x04, 0x2f
        /*0002*/ 	.short	(.L_1 - .L_0)
	.align		4
.L_0:
        /*0004*/ 	.word	index@(triton_poi_fused__unsafe_index_add_mul_sub_32)
        /*0008*/ 	.word	0x00000022


	//----- nvinfo : EIATTR_MIN_STACK_SIZE
	.align		4
.L_1:
        /*000c*/ 	.byte	0x04, 0x12
        /*000e*/ 	.short	(.L_3 - .L_2)
	.align		4
.L_2:
        /*0010*/ 	.word	index@(triton_poi_fused__unsafe_index_add_mul_sub_32)
        /*0014*/ 	.word	0x00000000


	//----- nvinfo : EIATTR_FRAME_SIZE
	.align		4
.L_3:
        /*0018*/ 	.byte	0x04, 0x11
        /*001a*/ 	.short	(.L_5 - .L_4)
	.align		4
.L_4:
        /*001c*/ 	.word	index@(triton_poi_fused__unsafe_index_add_mul_sub_32)
        /*0020*/ 	.word	0x00000000


	//----- nvinfo : EIATTR_MIN_STACK_SIZE
	.align		4
.L_5:
        /*0024*/ 	.byte	0x04, 0x12
        /*0026*/ 	.short	(.L_7 - .L_6)
	.align		4
.L_6:
        /*0028*/ 	.word	index@(triton_poi_fused__unsafe_index_add_mul_sub_32)
        /*002c*/ 	.word	0x00000000
.L_7:


//--------------------- .nv.info.triton_poi_fused__unsafe_index_add_mul_sub_32 --------------------------
	.section	.nv.info.triton_poi_fused__unsafe_index_add_mul_sub_32,"",@"SHT_CUDA_INFO"
	.sectionflags	@""
	.align	4


	//----- nvinfo : EIATTR_CUDA_API_VERSION
	.align		4
        /*0000*/ 	.byte	0x04, 0x37
        /*0002*/ 	.short	(.L_9 - .L_8)
.L_8:
        /*0004*/ 	.word	0x0000007c


	//----- nvinfo : EIATTR_KPARAM_INFO
	.align		4
.L_9:
        /*0008*/ 	.byte	0x04, 0x17
        /*000a*/ 	.short	(.L_11 - .L_10)
.L_10:
        /*000c*/ 	.word	0x00000000
        /*0010*/ 	.short	0x000a
        /*0012*/ 	.short	0x0050
        /*0014*/ 	.byte	0x00, 0xf0, 0x11, 0x00


	//----- nvinfo : EIATTR_KPARAM_INFO
	.align		4
.L_11:
        /*0018*/ 	.byte	0x04, 0x17
        /*001a*/ 	.short	(.L_13 - .L_12)
.L_12:
        /*001c*/ 	.word	0x00000000
        /*0020*/ 	.short	0x0009
        /*0022*/ 	.short	0x0048
        /*0024*/ 	.byte	0x00, 0xf4, 0x21, 0x00


	//----- nvinfo : EIATTR_KPARAM_INFO
	.align		4
.L_13:
        /*0028*/ 	.byte	0x04, 0x17
        /*002a*/ 	.short	(.L_15 - .L_14)
.L_14:
        /*002c*/ 	.word	0x00000000
        /*0030*/ 	.short	0x0008
        /*0032*/ 	.short	0x0040
        /*0034*/ 	.byte	0x00, 0xf4, 0x21, 0x00


	//----- nvinfo : EIATTR_KPARAM_INFO
	.align		4
.L_15:
        /*0038*/ 	.byte	0x04, 0x17
        /*003a*/ 	.short	(.L_17 - .L_16)
.L_16:
        /*003c*/ 	.word	0x00000000
        /*0040*/ 	.short	0x0007
        /*0042*/ 	.short	0x0038
        /*0044*/ 	.byte	0x00, 0xf4, 0x21, 0x00


	//----- nvinfo : EIATTR_KPARAM_INFO
	.align		4
.L_17:
        /*0048*/ 	.byte	0x04, 0x17
        /*004a*/ 	.short	(.L_19 - .L_18)
.L_18:
        /*004c*/ 	.word	0x00000000
        /*0050*/ 	.short	0x0006
        /*0052*/ 	.short	0x0030
        /*0054*/ 	.byte	0x00, 0xf4, 0x21, 0x00


	//----- nvinfo : EIATTR_KPARAM_INFO
	.align		4
.L_19:
        /*0058*/ 	.byte	0x04, 0x17
        /*005a*/ 	.short	(.L_21 - .L_20)
.L_20:
        /*005c*/ 	.word	0x00000000
        /*0060*/ 	.short	0x0005
        /*0062*/ 	.short	0x0028
        /*0064*/ 	.byte	0x00, 0xf4, 0x21, 0x00


	//----- nvinfo : EIATTR_KPARAM_INFO
	.align		4
.L_21:
        /*0068*/ 	.byte	0x04, 0x17
        /*006a*/ 	.short	(.L_23 - .L_22)
.L_22:
        /*006c*/ 	.word	0x00000000
        /*0070*/ 	.short	0x0004
        /*0072*/ 	.short	0x0020
        /*0074*/ 	.byte	0x00, 0xf4, 0x21, 0x00


	//----- nvinfo : EIATTR_KPARAM_INFO
	.align		4
.L_23:
        /*0078*/ 	.byte	0x04, 0x17
        /*007a*/ 	.short	(.L_25 - .L_24)
.L_24:
        /*007c*/ 	.word	0x00000000
        /*0080*/ 	.short	0x0003
        /*0082*/ 	.short	0x0018
        /*0084*/ 	.byte	0x00, 0xf4, 0x21, 0x00


	//----- nvinfo : EIATTR_KPARAM_INFO
	.align		4
.L_25:
        /*0088*/ 	.byte	0x04, 0x17
        /*008a*/ 	.short	(.L_27 - .L_26)
.L_26:
        /*008c*/ 	.word	0x00000000
        /*0090*/ 	.short	0x0002
        /*0092*/ 	.short	0x0010
        /*0094*/ 	.byte	0x00, 0xf4, 0x21, 0x00


	//----- nvinfo : EIATTR_KPARAM_INFO
	.align		4
.L_27:
        /*0098*/ 	.byte	0x04, 0x17
        /*009a*/ 	.short	(.L_29 - .L_28)
.L_28:
        /*009c*/ 	.word	0x00000000
        /*00a0*/ 	.short	0x0001
        /*00a2*/ 	.short	0x0008
        /*00a4*/ 	.byte	0x00, 0xf4, 0x21, 0x00


	//----- nvinfo : EIATTR_KPARAM_INFO
	.align		4
.L_29:
        /*00a8*/ 	.byte	0x04, 0x17
        /*00aa*/ 	.short	(.L_31 - .L_30)
.L_30:
        /*00ac*/ 	.word	0x00000000
        /*00b0*/ 	.short	0x0000
        /*00b2*/ 	.short	0x0000
        /*00b4*/ 	.byte	0x00, 0xf4, 0x21, 0x00


	//----- nvinfo : EIATTR_SPARSE_MMA_MASK
	.align		4
.L_31:
        /*00b8*/ 	.byte	0x03, 0x50
        /*00ba*/ 	.short	0x0000


	//----- nvinfo : EIATTR_MAXREG_COUNT
	.align		4
        /*00bc*/ 	.byte	0x03, 0x1b
        /*00be*/ 	.short	0x00ff


	//----- nvinfo : EIATTR_EXIT_INSTR_OFFSETS
	.align		4
        /*00c0*/ 	.byte	0x04, 0x1c
        /*00c2*/ 	.short	(.L_33 - .L_32)


	//   ....[0]....
.L_32:
        /*00c4*/ 	.word	0x00000b40


	//----- nvinfo : EIATTR_REQNTID
	.align		4
.L_33:
        /*00c8*/ 	.byte	0x04, 0x10
        /*00ca*/ 	.short	(.L_35 - .L_34)
.L_34:
        /*00cc*/ 	.word	0x00000100
        /*00d0*/ 	.word	0x00000001
        /*00d4*/ 	.word	0x00000001


	//----- nvinfo : EIATTR_CBANK_PARAM_SIZE
	.align		4
.L_35:
        /*00d8*/ 	.byte	0x03, 0x19
        /*00da*/ 	.short	0x0054


	//----- nvinfo : EIATTR_PARAM_CBANK
	.align		4
        /*00dc*/ 	.byte	0x04, 0x0a
        /*00de*/ 	.short	(.L_37 - .L_36)
	.align		4
.L_36:
        /*00e0*/ 	.word	index@(.nv.constant0.triton_poi_fused__unsafe_index_add_mul_sub_32)
        /*00e4*/ 	.short	0x0210
        /*00e6*/ 	.short	0x0054


	//----- nvinfo : EIATTR_SW_WAR
	.align		4
.L_37:
        /*00e8*/ 	.byte	0x04, 0x36
        /*00ea*/ 	.short	(.L_39 - .L_38)
.L_38:
        /*00ec*/ 	.word	0x00000008
.L_39:


//--------------------- .nv.callgraph             --------------------------
	.section	.nv.callgraph,"",@"SHT_CUDA_CALLGRAPH"
	.align	4
	.sectionentsize	8
	.align		4
        /*0000*/ 	.word	0x00000000
	.align		4
        /*0004*/ 	.word	0xffffffff
	.align		4
        /*0008*/ 	.word	0x00000000
	.align		4
        /*000c*/ 	.word	0xfffffffe
	.align		4
        /*0010*/ 	.word	0x00000000
	.align		4
        /*0014*/ 	.word	0xfffffffd
	.align		4
        /*0018*/ 	.word	0x00000000
	.align		4
        /*001c*/ 	.word	0xfffffffc


//--------------------- .text.triton_poi_fused__unsafe_index_add_mul_sub_32 --------------------------
	.section	.text.triton_poi_fused__unsafe_index_add_mul_sub_32,"ax",@progbits
	.align	128
        .global         triton_poi_fused__unsafe_index_add_mul_sub_32
        .type           triton_poi_fused__unsafe_index_add_mul_sub_32,@function
        .size           triton_poi_fused__unsafe_index_add_mul_sub_32,(.L_x_1 - triton_poi_fused__unsafe_index_add_mul_sub_32)
        .other          triton_poi_fused__unsafe_index_add_mul_sub_32,@"STO_CUDA_ENTRY STV_DEFAULT"
triton_poi_fused__unsafe_index_add_mul_sub_32:
.text.triton_poi_fused__unsafe_index_add_mul_sub_32:
[----:B------:R-:W-:Y:S01]  /*0000*/  LDC R1, c[0x0][0x28] ;  /* 0x00000a00ff017b82 */ /* 0x000fe20000000800 */
[----:B------:R-:W1:Y:S07]  /*0010*/  S2R R0, SR_TID.X ;  /* 0x0000000000007919 */ /* 0x000e6e0000002100 */
[----:B------:R-:W2:Y:S01]  /*0020*/  LDC.64 R12, c[0x0][0x210] ;  /* 0x00008400ff0c7b82 */ /* 0x000ea20000000a00 */
[----:B------:R-:W-:Y:S01]  /*0030*/  ULDC.64 UR4, c[0x0][0x208] ;  /* 0x0000820000047ab9 */ /* 0x000fe20000000a00 */
[----:B------:R-:W-:Y:S01]  /*0040*/  ULDC.64 UR8, c[0x0][0x238] ;  /* 0x00008e0000087ab9 */ /* 0x000fe20000000a00 */
[----:B------:R-:W3:Y:S01]  /*0050*/  S2R R3, SR_CTAID.X ;  /* 0x0000000000037919 */ /* 0x000ee20000002500 */
[----:B------:R-:W-:-:S04]  /*0060*/  ULDC.64 UR6, c[0x0][0x220] ;  /* 0x0000880000067ab9 */ /* 0x000fc80000000a00 */
[----:B------:R-:W4:Y:S01]  /*0070*/  LDC.64 R8, c[0x0][0x228] ;  /* 0x00008a00ff087b82 */ /* 0x000f220000000a00 */
[----:B-1----:R-:W-:-:S05]  /*0080*/  IMAD.SHL.U32 R0, R0, 0x2, RZ ;  /* 0x0000000200007824 */ /* 0x002fca00078e00ff */
[----:B------:R-:W-:-:S05]  /*0090*/  LOP3.LUT R0, R0, 0x1fe, RZ, 0xc0, !PT ;  /* 0x000001fe00007812 */ /* 0x000fca00078ec0ff */
[----:B---3--:R-:W-:-:S05]  /*00a0*/  IMAD R0, R3, 0x200, R0 ;  /* 0x0000020003007824 */ /* 0x008fca00078e0200 */
[----:B------:R-:W-:-:S04]  /*00b0*/  SHF.R.S32.HI R5, RZ, 0x1f, R0 ;  /* 0x0000001fff057819 */ /* 0x000fc80000011400 */
[----:B------:R-:W-:Y:S02]  /*00c0*/  LEA.HI R6, R5, R0, RZ, 0x6 ;  /* 0x0000000005067211 */ /* 0x000fe400078f30ff */
[----:B------:R-:W1:Y:S02]  /*00d0*/  LDC.64 R4, c[0x0][0x218] ;  /* 0x00008600ff047b82 */ /* 0x000e640000000a00 */
[----:B------:R-:W-:-:S04]  /*00e0*/  SHF.R.S32.HI R2, RZ, 0x6, R6 ;  /* 0x00000006ff027819 */ /* 0x000fc80000011406 */
[----:B------:R-:W-:-:S04]  /*00f0*/  LEA.HI R7, R2, R2, RZ, 0x6 ;  /* 0x0000000202077211 */ /* 0x000fc800078f30ff */
[----:B------:R-:W-:-:S05]  /*0100*/  LOP3.LUT R7, R7, 0xffffffc0, RZ, 0xc0, !PT ;  /* 0xffffffc007077812 */ /* 0x000fca00078ec0ff */
[----:B------:R-:W-:Y:S01]  /*0110*/  IMAD.IADD R2, R2, 0x1, -R7 ;  /* 0x0000000102027824 */ /* 0x000fe200078e0a07 */
[----:B------:R-:W-:-:S03]  /*0120*/  LOP3.LUT R7, R6, 0xffffffc0, RZ, 0xc0, !PT ;  /* 0xffffffc006077812 */ /* 0x000fc600078ec0ff */
[----:B--2---:R-:W-:-:S04]  /*0130*/  IMAD.WIDE R12, R2, 0x8, R12 ;  /* 0x00000008020c7825 */ /* 0x004fc800078e020c */
[----:B------:R-:W-:Y:S02]  /*0140*/  IMAD.IADD R18, R0, 0x1, -R7 ;  /* 0x0000000100127824 */ /* 0x000fe400078e0a07 */
[----:B------:R-:W2:Y:S02]  /*0150*/  LDG.E.EL.64 R12, desc[UR4][R12.64] ;  /* 0x000000040c0c7981 */ /* 0x000ea4000c2e1b00 */
[----:B-1----:R-:W-:-:S06]  /*0160*/  IMAD.WIDE R4, R18, 0x8, R4 ;  /* 0x0000000812047825 */ /* 0x002fcc00078e0204 */
[----:B------:R-:W3:Y:S01]  /*0170*/  LDG.E.EL.128 R4, desc[UR4][R4.64] ;  /* 0x0000000404047981 */ /* 0x000ee2000c2e1d00 */
[----:B----4-:R-:W-:-:S06]  /*0180*/  IMAD.WIDE R8, R18, 0x8, R8 ;  /* 0x0000000812087825 */ /* 0x010fcc00078e0208 */
[----:B------:R-:W4:Y:S01]  /*0190*/  LDG.E.EL.128 R8, desc[UR4][R8.64] ;  /* 0x0000000408087981 */ /* 0x000f22000c2e1d00 */
[----:B------:R-:W-:Y:S02]  /*01a0*/  SHF.R.S32.HI R16, RZ, 0x16, R3 ;  /* 0x00000016ff107819 */ /* 0x000fe40000011403 */
[----:B------:R-:W-:Y:S02]  /*01b0*/  SHF.R.S32.HI R19, RZ, 0x1f, R0 ;  /* 0x0000001fff137819 */ /* 0x000fe40000011400 */
[----:B--2---:R-:W-:-:S04]  /*01c0*/  SHF.R.U32.HI R15, RZ, 0x1a, R13 ;  /* 0x0000001aff0f7819 */ /* 0x004fc8000001160d */
[----:B------:R-:W-:Y:S02]  /*01d0*/  LOP3.LUT R15, R15, 0x20, RZ, 0xc0, !PT ;  /* 0x000000200f0f7812 */ /* 0x000fe400078ec0ff */
[----:B---3--:R-:W-:Y:S02]  /*01e0*/  SHF.R.U32.HI R14, RZ, 0x1a, R5 ;  /* 0x0000001aff0e7819 */ /* 0x008fe40000011605 */
[----:B------:R-:W-:Y:S02]  /*01f0*/  IADD3 R15, P0, R12, R15, RZ ;  /* 0x0000000f0c0f7210 */ /* 0x000fe40007f1e0ff */
[----:B------:R-:W-:-:S03]  /*0200*/  LOP3.LUT R3, R14, 0x20, RZ, 0xc0, !PT ;  /* 0x000000200e037812 */ /* 0x000fc600078ec0ff */
[----:B------:R-:W-:Y:S01]  /*0210*/  IMAD.X R12, RZ, RZ, R13, P0 ;  /* 0x000000ffff0c7224 */ /* 0x000fe200000e060d */
[----:B------:R-:W-:Y:S01]  /*0220*/  IADD3 R14, P0, R4, R3, RZ ;  /* 0x00000003040e7210 */ /* 0x000fe20007f1e0ff */
[C---:B------:R-:W-:Y:S01]  /*0230*/  IMAD.SHL.U32 R3, R15.reuse, 0x20, RZ ;  /* 0x000000200f037824 */ /* 0x040fe200078e00ff */
[----:B------:R-:W-:Y:S02]  /*0240*/  SGXT R13, R16, 0x1 ;  /* 0x00000001100d781a */ /* 0x000fe40000000200 */
[----:B------:R-:W-:Y:S01]  /*0250*/  SHF.L.U64.HI R4, R15, 0x5, R12 ;  /* 0x000000050f047819 */ /* 0x000fe2000001020c */
[----:B------:R-:W-:Y:S01]  /*0260*/  IMAD.X R24, RZ, RZ, R5, P0 ;  /* 0x000000ffff187224 */ /* 0x000fe200000e0605 */
[----:B------:R-:W-:Y:S02]  /*0270*/  LEA.HI R13, R13, R0, RZ, 0xc ;  /* 0x000000000d0d7211 */ /* 0x000fe400078f60ff */
[----:B------:R-:W-:Y:S02]  /*0280*/  IADD3 R28, P0, R3, R14, RZ ;  /* 0x0000000e031c7210 */ /* 0x000fe40007f1e0ff */
[----:B------:R-:W-:-:S02]  /*0290*/  SHF.R.S32.HI R20, RZ, 0xc, R13 ;  /* 0x0000000cff147819 */ /* 0x000fc4000001140d */
[----:B----4-:R-:W-:Y:S01]  /*02a0*/  SHF.R.U32.HI R13, RZ, 0x1a, R9 ;  /* 0x0000001aff0d7819 */ /* 0x010fe20000011609 */
[----:B------:R-:W-:Y:S01]  /*02b0*/  IMAD.X R15, R4, 0x1, R24, P0 ;  /* 0x00000001040f7824 */ /* 0x000fe200000e0618 */
[----:B------:R-:W-:Y:S02]  /*02c0*/  LEA.HI R5, R20, R20, RZ, 0x7 ;  /* 0x0000001414057211 */ /* 0x000fe400078f38ff */
[----:B------:R-:W-:Y:S02]  /*02d0*/  LOP3.LUT R13, R13, 0x20, RZ, 0xc0, !PT ;  /* 0x000000200d0d7812 */ /* 0x000fe400078ec0ff */
[C---:B------:R-:W-:Y:S01]  /*02e0*/  SHF.L.U64.HI R15, R28.reuse, 0x2, R15 ;  /* 0x000000021c0f7819 */ /* 0x040fe2000001020f */
[----:B------:R-:W-:Y:S01]  /*02f0*/  IMAD.SHL.U32 R28, R28, 0x4, RZ ;  /* 0x000000041c1c7824 */ /* 0x000fe200078e00ff */
[----:B------:R-:W-:-:S04]  /*0300*/  LOP3.LUT R5, R5, 0x3fff80, RZ, 0xc0, !PT ;  /* 0x003fff8005057812 */ /* 0x000fc800078ec0ff */
[----:B------:R-:W-:Y:S01]  /*0310*/  IADD3 R16, P0, R28, UR8, RZ ;  /* 0x000000081c107c10 */ /* 0x000fe2000ff1e0ff */
[----:B------:R-:W-:-:S03]  /*0320*/  IMAD.IADD R5, R20, 0x1, -R5 ;  /* 0x0000000114057824 */ /* 0x000fc600078e0a05 */
[----:B------:R-:W-:Y:S01]  /*0330*/  IADD3.X R17, R15, UR9, RZ, P0, !PT ;  /* 0x000000090f117c10 */ /* 0x000fe200087fe4ff */
[----:B------:R-:W-:Y:S01]  /*0340*/  IMAD.SHL.U32 R12, R5, 0x400, RZ ;  /* 0x00000400050c7824 */ /* 0x000fe200078e00ff */
[----:B------:R-:W-:Y:S02]  /*0350*/  LEA.HI R5, R19, R0, RZ, 0x13 ;  /* 0x0000000013057211 */ /* 0x000fe400078f98ff */
[----:B------:R-:W-:Y:S01]  /*0360*/  IADD3 R13, P0, R8, R13, RZ ;  /* 0x0000000d080d7210 */ /* 0x000fe20007f1e0ff */
[----:B------:R-:W-:Y:S01]  /*0370*/  IMAD.WIDE R16, R12, 0x4, R16 ;  /* 0x000000040c107825 */ /* 0x000fe200078e0210 */
[----:B------:R-:W-:-:S03]  /*0380*/  LOP3.LUT R8, R5, 0xfff80000, RZ, 0xc0, !PT ;  /* 0xfff8000005087812 */ /* 0x000fc600078ec0ff */
[----:B------:R-:W-:Y:S01]  /*0390*/  IMAD.X R22, RZ, RZ, R9, P0 ;  /* 0x000000ffff167224 */ /* 0x000fe200000e0609 */
[----:B------:R-:W-:Y:S01]  /*03a0*/  IADD3 R25, P0, R13, R3, RZ ;  /* 0x000000030d197210 */ /* 0x000fe20007f1e0ff */
[----:B------:R-:W-:-:S04]  /*03b0*/  IMAD.WIDE R16, R8, 0x4, R16 ;  /* 0x0000000408107825 */ /* 0x000fc800078e0210 */
[----:B------:R-:W-:Y:S01]  /*03c0*/  IMAD.X R30, R22, 0x1, R4, P0 ;  /* 0x00000001161e7824 */ /* 0x000fe200000e0604 */
[----:B------:R1:W2:Y:S01]  /*03d0*/  LDG.E.EL R23, desc[UR4][R16.64] ;  /* 0x0000000410177981 */ /* 0x0002a2000c2e1900 */
[----:B------:R-:W-:Y:S01]  /*03e0*/  IMAD.SHL.U32 R26, R25, 0x4, RZ ;  /* 0x00000004191a7824 */ /* 0x000fe200078e00ff */
[----:B-1----:R-:W1:Y:S02]  /*03f0*/  LDC.64 R16, c[0x0][0x230] ;  /* 0x00008c00ff107b82 */ /* 0x002e640000000a00 */
[----:B-1----:R-:W-:-:S06]  /*0400*/  IMAD.WIDE R16, R18, 0x4, R16 ;  /* 0x0000000412107825 */ /* 0x002fcc00078e0210 */
[----:B------:R-:W1:Y:S01]  /*0410*/  LDC.64 R18, c[0x0][0x240] ;  /* 0x00009000ff127b82 */ /* 0x000e620000000a00 */
[----:B------:R-:W-:Y:S01]  /*0420*/  SHF.L.U64.HI R25, R25, 0x2, R30 ;  /* 0x0000000219197819 */ /* 0x000fe2000001021e */
[----:B------:R-:W3:Y:S01]  /*0430*/  LDG.E.EL.64 R16, desc[UR4][R16.64] ;  /* 0x0000000410107981 */ /* 0x000ee2000c2e1b00 */
[----:B-1----:R-:W-:-:S06]  /*0440*/  IMAD.WIDE R18, R2, 0x8, R18 ;  /* 0x0000000802127825 */ /* 0x002fcc00078e0212 */
[----:B------:R-:W4:Y:S01]  /*0450*/  LDG.E.EL.64 R18, desc[UR4][R18.64] ;  /* 0x0000000412127981 */ /* 0x000f22000c2e1b00 */
[----:B------:R-:W-:-:S04]  /*0460*/  IADD3 R30, P0, R26, UR8, RZ ;  /* 0x000000081a1e7c10 */ /* 0x000fc8000ff1e0ff */
[----:B------:R-:W-:-:S03]  /*0470*/  IADD3.X R31, R25, UR9, RZ, P0, !PT ;  /* 0x00000009191f7c10 */ /* 0x000fc600087fe4ff */
[----:B------:R-:W-:-:S04]  /*0480*/  IMAD.WIDE R30, R12, 0x4, R30 ;  /* 0x000000040c1e7825 */ /* 0x000fc800078e021e */
[----:B------:R-:W-:-:S05]  /*0490*/  IMAD.WIDE R30, R8, 0x4, R30 ;  /* 0x00000004081e7825 */ /* 0x000fca00078e021e */
[----:B------:R1:W2:Y:S01]  /*04a0*/  LDG.E.EL R21, desc[UR4][R30.64] ;  /* 0x000000041e157981 */ /* 0x0002a2000c2e1900 */
[----:B------:R-:W-:-:S04]  /*04b0*/  IADD3 R28, P0, R28, UR6, RZ ;  /* 0x000000061c1c7c10 */ /* 0x000fc8000ff1e0ff */
[----:B------:R-:W-:Y:S01]  /*04c0*/  IADD3.X R29, R15, UR7, RZ, P0, !PT ;  /* 0x000000070f1d7c10 */ /* 0x000fe200087fe4ff */
[----:B------:R-:W-:Y:S01]  /*04d0*/  IMAD.SHL.U32 R15, R20, 0x400, RZ ;  /* 0x00000400140f7824 */ /* 0x000fe200078e00ff */
[----:B-1----:R-:W-:-:S04]  /*04e0*/  SHF.R.U32.HI R31, RZ, 0x1a, R7 ;  /* 0x0000001aff1f7819 */ /* 0x002fc80000011607 */
[----:B------:R-:W-:Y:S01]  /*04f0*/  LOP3.LUT R31, R31, 0x20, RZ, 0xc0, !PT ;  /* 0x000000201f1f7812 */ /* 0x000fe200078ec0ff */
[----:B------:R-:W-:-:S05]  /*0500*/  IMAD.WIDE R28, R15, 0x4, R28 ;  /* 0x000000040f1c7825 */ /* 0x000fca00078e021c */
[----:B------:R1:W5:Y:S01]  /*0510*/  LDG.E.EL R9, desc[UR4][R28.64] ;  /* 0x000000041c097981 */ /* 0x000362000c2e1900 */
[----:B----4-:R-:W-:-:S04]  /*0520*/  SHF.R.U32.HI R27, RZ, 0x1a, R19 ;  /* 0x0000001aff1b7819 */ /* 0x010fc80000011613 */
[----:B------:R-:W-:-:S04]  /*0530*/  LOP3.LUT R27, R27, 0x20, RZ, 0xc0, !PT ;  /* 0x000000201b1b7812 */ /* 0x000fc800078ec0ff */
[----:B------:R-:W-:-:S05]  /*0540*/  IADD3 R20, P0, R18, R27, RZ ;  /* 0x0000001b12147210 */ /* 0x000fca0007f1e0ff */
[----:B------:R-:W-:Y:S01]  /*0550*/  IMAD.X R27, RZ, RZ, R19, P0 ;  /* 0x000000ffff1b7224 */ /* 0x000fe200000e0613 */
[----:B------:R-:W-:-:S04]  /*0560*/  LEA R18, P0, R14, UR8, 0x2 ;  /* 0x000000080e127c11 */ /* 0x000fc8000f8010ff */
[----:B------:R-:W-:Y:S02]  /*0570*/  LEA.HI.X R19, R14, UR9, R24, 0x2, P0 ;  /* 0x000000090e137c11 */ /* 0x000fe400080f1418 */
[----:B------:R-:W-:Y:S02]  /*0580*/  IADD3 R14, P0, R6, R31, RZ ;  /* 0x0000001f060e7210 */ /* 0x000fe40007f1e0ff */
[C---:B------:R-:W-:Y:S01]  /*0590*/  SHF.L.U64.HI R6, R20.reuse, 0x7, R27 ;  /* 0x0000000714067819 */ /* 0x040fe2000001021b */
[----:B------:R-:W-:Y:S02]  /*05a0*/  IMAD.SHL.U32 R20, R20, 0x80, RZ ;  /* 0x0000008014147824 */ /* 0x000fe400078e00ff */
[----:B------:R-:W-:Y:S01]  /*05b0*/  IMAD.X R24, RZ, RZ, R7, P0 ;  /* 0x000000ffff187224 */ /* 0x000fe200000e0607 */
[----:B------:R-:W-:Y:S02]  /*05c0*/  SHF.R.U32.HI R7, RZ, 0x1a, R11 ;  /* 0x0000001aff077819 */ /* 0x000fe4000001160b */
[----:B------:R-:W-:-:S02]  /*05d0*/  IADD3 R26, P0, R26, UR6, RZ ;  /* 0x000000061a1a7c10 */ /* 0x000fc4000ff1e0ff */
[----:B------:R-:W-:Y:S02]  /*05e0*/  LOP3.LUT R7, R7, 0x20, RZ, 0xc0, !PT ;  /* 0x0000002007077812 */ /* 0x000fe400078ec0ff */
[----:B------:R-:W-:Y:S02]  /*05f0*/  IADD3 R18, P1, R20, R18, RZ ;  /* 0x0000001214127210 */ /* 0x000fe40007f3e0ff */
[----:B------:R-:W-:Y:S02]  /*0600*/  IADD3.X R27, R25, UR7, RZ, P0, !PT ;  /* 0x00000007191b7c10 */ /* 0x000fe400087fe4ff */
[----:B------:R-:W-:Y:S01]  /*0610*/  IADD3 R7, P0, R10, R7, RZ ;  /* 0x000000070a077210 */ /* 0x000fe20007f1e0ff */
[----:B------:R-:W-:Y:S02]  /*0620*/  IMAD.X R19, R6, 0x1, R19, P1 ;  /* 0x0000000106137824 */ /* 0x000fe400008e0613 */
[----:B------:R-:W-:-:S04]  /*0630*/  IMAD.WIDE R26, R15, 0x4, R26 ;  /* 0x000000040f1a7825 */ /* 0x000fc800078e021a */
[----:B------:R-:W-:Y:S01]  /*0640*/  IMAD.X R25, RZ, RZ, R11, P0 ;  /* 0x000000ffff197224 */ /* 0x000fe200000e060b */
[----:B-1----:R-:W-:Y:S01]  /*0650*/  IADD3 R28, P0, R3, R14, RZ ;  /* 0x0000000e031c7210 */ /* 0x002fe20007f1e0ff */
[----:B------:R-:W-:-:S04]  /*0660*/  IMAD.WIDE R18, R12, 0x4, R18 ;  /* 0x000000040c127825 */ /* 0x000fc800078e0212 */
[----:B--2---:R-:W-:Y:S01]  /*0670*/  FADD R21, -R23, R21 ;  /* 0x0000001517157221 */ /* 0x004fe20000000100 */
[----:B------:R1:W5:Y:S01]  /*0680*/  LDG.E.EL R26, desc[UR4][R26.64] ;  /* 0x000000041a1a7981 */ /* 0x000362000c2e1900 */
[----:B------:R-:W-:Y:S02]  /*0690*/  IMAD.X R29, R4, 0x1, R24, P0 ;  /* 0x00000001041d7824 */ /* 0x000fe400000e0618 */
[----:B------:R-:W-:Y:S02]  /*06a0*/  IMAD.SHL.U32 R11, R28, 0x4, RZ ;  /* 0x000000041c0b7824 */ /* 0x000fe400078e00ff */
[----:B------:R-:W-:Y:S01]  /*06b0*/  IMAD.WIDE R18, R8, 0x4, R18 ;  /* 0x0000000408127825 */ /* 0x000fe200078e0212 */
[----:B------:R-:W-:Y:S02]  /*06c0*/  SHF.L.U64.HI R28, R28, 0x2, R29 ;  /* 0x000000021c1c7819 */ /* 0x000fe4000001021d */
[C---:B-1----:R-:W-:Y:S01]  /*06d0*/  LEA R27, P0, R13.reuse, UR8, 0x2 ;  /* 0x000000080d1b7c11 */ /* 0x042fe2000f8010ff */
[----:B---3--:R-:W-:Y:S01]  /*06e0*/  FFMA R23, R16, R21, R23 ;  /* 0x0000001510177223 */ /* 0x008fe20000000017 */
[----:B------:R-:W-:Y:S01]  /*06f0*/  IADD3 R10, P1, R11, UR8, RZ ;  /* 0x000000080b0a7c10 */ /* 0x000fe2000ff3e0ff */
[----:B------:R1:W2:Y:S01]  /*0700*/  LDG.E.EL R21, desc[UR4][R18.64] ;  /* 0x0000000412157981 */ /* 0x0002a2000c2e1900 */
[----:B------:R-:W-:-:S02]  /*0710*/  LEA.HI.X R13, R13, UR9, R22, 0x2, P0 ;  /* 0x000000090d0d7c11 */ /* 0x000fc400080f1416 */
[----:B-1----:R-:W-:Y:S02]  /*0720*/  IADD3 R18, P0, R11, UR6, RZ ;  /* 0x000000060b127c10 */ /* 0x002fe4000ff1e0ff */
[----:B------:R-:W-:Y:S02]  /*0730*/  IADD3.X R11, R28, UR9, RZ, P1, !PT ;  /* 0x000000091c0b7c10 */ /* 0x000fe40008ffe4ff */
[----:B------:R-:W-:Y:S01]  /*0740*/  IADD3.X R19, R28, UR7, RZ, P0, !PT ;  /* 0x000000071c137c10 */ /* 0x000fe200087fe4ff */
[----:B------:R-:W-:-:S04]  /*0750*/  IMAD.WIDE R10, R12, 0x4, R10 ;  /* 0x000000040c0a7825 */ /* 0x000fc800078e020a */
[----:B------:R-:W-:-:S04]  /*0760*/  IMAD.WIDE R18, R15, 0x4, R18 ;  /* 0x000000040f127825 */ /* 0x000fc800078e0212 */
[----:B------:R-:W-:Y:S02]  /*0770*/  IMAD.WIDE R10, R8, 0x4, R10 ;  /* 0x00000004080a7825 */ /* 0x000fe400078e020a */
[----:B------:R-:W3:Y:S01]  /*0780*/  LDG.E.EL R18, desc[UR4][R18.64] ;  /* 0x0000000412127981 */ /* 0x000ee2000c2e1900 */
[C---:B------:R-:W-:Y:S02]  /*0790*/  LEA R22, P1, R14.reuse, UR8, 0x2 ;  /* 0x000000080e167c11 */ /* 0x040fe4000f8210ff */
[----:B------:R-:W-:Y:S01]  /*07a0*/  IADD3 R3, P0, R7, R3, RZ ;  /* 0x0000000307037210 */ /* 0x000fe20007f1e0ff */
[----:B------:R1:W4:Y:S01]  /*07b0*/  LDG.E.EL R19, desc[UR4][R10.64] ;  /* 0x000000040a137981 */ /* 0x000322000c2e1900 */
[----:B------:R-:W-:Y:S02]  /*07c0*/  LEA.HI.X R14, R14, UR9, R24, 0x2, P1 ;  /* 0x000000090e0e7c11 */ /* 0x000fe400088f1418 */
[----:B-1----:R-:W-:-:S05]  /*07d0*/  IADD3 R10, P2, R27, R20, RZ ;  /* 0x000000141b0a7210 */ /* 0x002fca0007f5e0ff */
[----:B------:R-:W-:Y:S01]  /*07e0*/  IMAD.X R11, R13, 0x1, R6, P2 ;  /* 0x000000010d0b7824 */ /* 0x000fe200010e0606 */
[----:B------:R-:W-:Y:S01]  /*07f0*/  LEA R13, P1, R7, UR8, 0x2 ;  /* 0x00000008070d7c11 */ /* 0x000fe2000f8210ff */
[----:B------:R-:W-:-:S03]  /*0800*/  IMAD.X R4, R25, 0x1, R4, P0 ;  /* 0x0000000119047824 */ /* 0x000fc600000e0604 */
[----:B------:R-:W-:Y:S01]  /*0810*/  IADD3 R28, P2, R13, R20, RZ ;  /* 0x000000140d1c7210 */ /* 0x000fe20007f5e0ff */
[----:B------:R-:W-:Y:S01]  /*0820*/  IMAD.SHL.U32 R13, R3, 0x4, RZ ;  /* 0x00000004030d7824 */ /* 0x000fe200078e00ff */
[----:B------:R-:W-:Y:S02]  /*0830*/  LEA.HI.X R7, R7, UR9, R25, 0x2, P1 ;  /* 0x0000000907077c11 */ /* 0x000fe400088f1419 */
[----:B------:R-:W-:Y:S01]  /*0840*/  IADD3 R24, P1, R22, R20, RZ ;  /* 0x0000001416187210 */ /* 0x000fe20007f3e0ff */
[----:B------:R-:W-:Y:S01]  /*0850*/  IMAD.WIDE R10, R12, 0x4, R10 ;  /* 0x000000040c0a7825 */ /* 0x000fe200078e020a */
[----:B------:R-:W-:Y:S02]  /*0860*/  SHF.L.U64.HI R4, R3, 0x2, R4 ;  /* 0x0000000203047819 */ /* 0x000fe40000010204 */
[----:B------:R-:W-:Y:S01]  /*0870*/  IADD3 R30, P0, R13, UR8, RZ ;  /* 0x000000080d1e7c10 */ /* 0x000fe2000ff1e0ff */
[--C-:B------:R-:W-:Y:S02]  /*0880*/  IMAD.X R25, R14, 0x1, R6.reuse, P1 ;  /* 0x000000010e197824 */ /* 0x100fe400008e0606 */
[----:B------:R-:W-:Y:S01]  /*0890*/  IMAD.X R29, R7, 0x1, R6, P2 ;  /* 0x00000001071d7824 */ /* 0x000fe200010e0606 */
[----:B------:R-:W-:Y:S01]  /*08a0*/  IADD3.X R31, R4, UR9, RZ, P0, !PT ;  /* 0x00000009041f7c10 */ /* 0x000fe200087fe4ff */
[----:B------:R-:W1:Y:S01]  /*08b0*/  LDC.64 R6, c[0x0][0x248] ;  /* 0x00009200ff067b82 */ /* 0x000e620000000a00 */
[----:B------:R-:W-:-:S04]  /*08c0*/  IMAD.WIDE R10, R8, 0x4, R10 ;  /* 0x00000004080a7825 */ /* 0x000fc800078e020a */
[C---:B------:R-:W-:Y:S01]  /*08d0*/  IMAD.WIDE R30, R12.reuse, 0x4, R30 ;  /* 0x000000040c1e7825 */ /* 0x040fe200078e021e */
[----:B------:R1:W2:Y:S03]  /*08e0*/  LDG.E.EL R3, desc[UR4][R10.64] ;  /* 0x000000040a037981 */ /* 0x0002a6000c2e1900 */
[----:B------:R-:W-:-:S04]  /*08f0*/  IMAD.WIDE R24, R12, 0x4, R24 ;  /* 0x000000040c187825 */ /* 0x000fc800078e0218 */
[----:B------:R-:W-:Y:S01]  /*0900*/  IMAD.WIDE R28, R12, 0x4, R28 ;  /* 0x000000040c1c7825 */ /* 0x000fe200078e021c */
[----:B01----:R-:W-:-:S03]  /*0910*/  IADD3 R10, P0, R13, UR6, RZ ;  /* 0x000000060d0a7c10 */ /* 0x003fc6000ff1e0ff */
[C---:B------:R-:W-:Y:S01]  /*0920*/  IMAD.WIDE R30, R8.reuse, 0x4, R30 ;  /* 0x00000004081e7825 */ /* 0x040fe200078e021e */
[----:B------:R-:W0:Y:S03]  /*0930*/  LDC.64 R12, c[0x0][0x258] ;  /* 0x00009600ff0c7b82 */ /* 0x000e260000000a00 */
[C---:B------:R-:W-:Y:S01]  /*0940*/  IMAD.WIDE R24, R8.reuse, 0x4, R24 ;  /* 0x0000000408187825 */ /* 0x040fe200078e0218 */
[----:B------:R-:W-:Y:S01]  /*0950*/  IADD3.X R11, R4, UR7, RZ, P0, !PT ;  /* 0x00000007040b7c10 */ /* 0x000fe200087fe4ff */
[----:B------:R-:W4:Y:S02]  /*0960*/  LDG.E.EL R30, desc[UR4][R30.64] ;  /* 0x000000041e1e7981 */ /* 0x000f24000c2e1900 */
[----:B------:R-:W-:Y:S02]  /*0970*/  IMAD.WIDE R28, R8, 0x4, R28 ;  /* 0x00000004081c7825 */ /* 0x000fe400078e021c */
[----:B------:R-:W3:Y:S02]  /*0980*/  LDG.E.EL R24, desc[UR4][R24.64] ;  /* 0x0000000418187981 */ /* 0x000ee4000c2e1900 */
[----:B------:R-:W-:-:S02]  /*0990*/  IMAD.WIDE R10, R15, 0x4, R10 ;  /* 0x000000040f0a7825 */ /* 0x000fc400078e020a */
[----:B------:R-:W3:Y:S02]  /*09a0*/  LDG.E.EL R29, desc[UR4][R28.64] ;  /* 0x000000041c1d7981 */ /* 0x000ee4000c2e1900 */
[----:B------:R-:W-:Y:S02]  /*09b0*/  IMAD.WIDE R14, R2, 0x4, R6 ;  /* 0x00000004020e7825 */ /* 0x000fe400078e0206 */
[----:B------:R-:W3:Y:S01]  /*09c0*/  LDG.E.EL R11, desc[UR4][R10.64] ;  /* 0x000000040a0b7981 */ /* 0x000ee2000c2e1900 */
[----:B------:R-:W1:Y:S03]  /*09d0*/  LDC.64 R6, c[0x0][0x250] ;  /* 0x00009400ff067b82 */ /* 0x000e660000000a00 */
[----:B------:R-:W3:Y:S01]  /*09e0*/  LDG.E.EL R14, desc[UR4][R14.64] ;  /* 0x000000040e0e7981 */ /* 0x000ee2000c2e1900 */
[----:B------:R-:W-:-:S05]  /*09f0*/  IMAD.SHL.U32 R5, R5, 0x2, RZ ;  /* 0x0000000205057824 */ /* 0x000fca00078e00ff */
[----:B------:R-:W-:Y:S01]  /*0a00*/  LOP3.LUT R5, R5, 0xfff00000, RZ, 0xc0, !PT ;  /* 0xfff0000005057812 */ /* 0x000fe200078ec0ff */
[----:B-1----:R-:W-:-:S04]  /*0a10*/  IMAD.WIDE R6, R0, 0x4, R6 ;  /* 0x0000000400067825 */ /* 0x002fc800078e0206 */
[----:B-----5:R-:W-:Y:S01]  /*0a20*/  FADD R26, -R9, R26 ;  /* 0x0000001a091a7221 */ /* 0x020fe20000000100 */
[----:B--2---:R-:W-:Y:S01]  /*0a30*/  FADD R2, -R21, R3 ;  /* 0x0000000315027221 */ /* 0x004fe20000000100 */
[----:B------:R-:W-:-:S03]  /*0a40*/  IADD3 R3, R5, R0, -R8 ;  /* 0x0000000005037210 */ /* 0x000fc60007ffe808 */
[C---:B------:R-:W-:Y:S01]  /*0a50*/  FFMA R2, R16.reuse, R2, R21 ;  /* 0x0000000210027223 */ /* 0x040fe20000000015 */
[----:B------:R-:W-:-:S03]  /*0a60*/  FFMA R16, R16, R26, R9 ;  /* 0x0000001a10107223 */ /* 0x000fc60000000009 */
[----:B------:R-:W-:Y:S01]  /*0a70*/  FADD R2, -R23, R2 ;  /* 0x0000000217027221 */ /* 0x000fe20000000100 */
[----:B----4-:R-:W-:-:S04]  /*0a80*/  FADD R30, -R19, R30 ;  /* 0x0000001e131e7221 */ /* 0x010fc80000000100 */
[----:B------:R-:W-:Y:S01]  /*0a90*/  FFMA R19, R17, R30, R19 ;  /* 0x0000001e11137223 */ /* 0x000fe20000000013 */
[----:B---3--:R-:W-:-:S04]  /*0aa0*/  FADD R29, -R24, R29 ;  /* 0x0000001d181d7221 */ /* 0x008fc80000000100 */
[----:B------:R-:W-:Y:S01]  /*0ab0*/  FFMA R24, R17, R29, R24 ;  /* 0x0000001d11187223 */ /* 0x000fe20000000018 */
[----:B------:R-:W-:-:S03]  /*0ac0*/  FADD R11, -R18, R11 ;  /* 0x0000000b120b7221 */ /* 0x000fc60000000100 */
[----:B------:R-:W-:Y:S01]  /*0ad0*/  FADD R24, -R19, R24 ;  /* 0x0000001813187221 */ /* 0x000fe20000000100 */
[----:B------:R-:W-:Y:S01]  /*0ae0*/  FFMA R17, R17, R11, R18 ;  /* 0x0000000b11117223 */ /* 0x000fe20000000012 */
[----:B0-----:R-:W-:-:S04]  /*0af0*/  IMAD.WIDE R12, R3, 0x4, R12 ;  /* 0x00000004030c7825 */ /* 0x001fc800078e020c */
[C---:B------:R-:W-:Y:S01]  /*0b00*/  FFMA R2, R14.reuse, R2, R23 ;  /* 0x000000020e027223 */ /* 0x040fe20000000017 */
[----:B------:R-:W-:Y:S01]  /*0b10*/  FFMA R3, R14, R24, R19 ;  /* 0x000000180e037223 */ /* 0x000fe20000000013 */
[----:B------:R-:W-:Y:S04]  /*0b20*/  STG.E.64 desc[UR4][R6.64], R16 ;  /* 0x0000001006007986 */ /* 0x000fe8000c101b04 */
[----:B------:R-:W-:Y:S01]  /*0b30*/  STG.E.64 desc[UR4][R12.64], R2 ;  /* 0x000000020c007986 */ /* 0x000fe2000c101b04 */
[----:B------:R-:W-:Y:S05]  /*0b40*/  EXIT ;  /* 0x000000000000794d */ /* 0x000fea0003800000 */
.L_x_0:
[----:B------:R-:W-:-:S00]  /*0b50*/  BRA `(.L_x_0) ;  /* 0xfffffffc00fc7947 */ /* 0x000fc0000383ffff */
[----:B------:R-:W-:-:S00]  /*0b60*/  NOP ;  /* 0x0000000000007918 */ /* 0x000fc00000000000 */
        /* <DEDUP_REMOVED lines=9> */
.L_x_1:


//--------------------- .nv.constant0.triton_poi_fused__unsafe_index_add_mul_sub_32 --------------------------
	.section	.nv.constant0.triton_poi_fused__unsafe_index_add_mul_sub_32,"a",@progbits
	.sectionflags	@""
	.align	4
.nv.constant0.triton_poi_fused__unsafe_index_add_mul_sub_32:
	.zero		612
